//
// Generated by NVIDIA NVVM Compiler
//
// Compiler Build ID: CL-36424714
// Cuda compilation tools, release 13.0, V13.0.88
// Based on NVVM 20.0.0
//

.version 9.0
.target sm_100
.address_size 64

	// .globl	_Z14inclusive_scanPiS_i
.extern .shared .align 16 .b8 temp[];

.visible .entry _Z14inclusive_scanPiS_i(
	.param .u64 .ptr .align 1 _Z14inclusive_scanPiS_i_param_0,
	.param .u64 .ptr .align 1 _Z14inclusive_scanPiS_i_param_1,
	.param .u32 _Z14inclusive_scanPiS_i_param_2
)
{
	.reg .pred 	%p<11>;
	.reg .b32 	%r<44>;
	.reg .b64 	%rd<9>;

	ld.param.u64 	%rd4, [_Z14inclusive_scanPiS_i_param_0];
	ld.param.u64 	%rd3, [_Z14inclusive_scanPiS_i_param_1];
	ld.param.u32 	%r12, [_Z14inclusive_scanPiS_i_param_2];
	cvta.to.global.u64 	%rd5, %rd4;
	mov.u32 	%r13, %tid.x;
	shl.b32 	%r1, %r13, 1;
	or.b32  	%r2, %r1, 1;
	setp.ge.s32 	%p1, %r1, %r12;
	mul.wide.u32 	%rd6, %r1, 4;
	add.s64 	%rd1, %rd5, %rd6;
	shl.b32 	%r14, %r13, 3;
	mov.u32 	%r15, temp;
	add.s32 	%r3, %r15, %r14;
	@%p1 bra 	$L__BB0_2;
	ld.global.u32 	%r17, [%rd1];
	st.shared.u32 	[%r3], %r17;
	bra.uni 	$L__BB0_3;
$L__BB0_2:
	mov.b32 	%r16, 0;
	st.shared.u32 	[%r3], %r16;
$L__BB0_3:
	setp.ge.s32 	%p2, %r2, %r12;
	@%p2 bra 	$L__BB0_5;
	ld.global.u32 	%r19, [%rd1+4];
	st.shared.u32 	[%r3+4], %r19;
	bra.uni 	$L__BB0_6;
$L__BB0_5:
	mov.b32 	%r18, 0;
	st.shared.u32 	[%r3+4], %r18;
$L__BB0_6:
	bar.sync 	0;
	setp.lt.s32 	%p3, %r12, 2;
	@%p3 bra 	$L__BB0_11;
	add.s32 	%r4, %r1, 2;
	mov.b32 	%r42, 1;
$L__BB0_8:
	bar.sync 	0;
	mul.lo.s32 	%r6, %r4, %r42;
	setp.gt.s32 	%p4, %r6, %r12;
	@%p4 bra 	$L__BB0_10;
	sub.s32 	%r21, %r6, %r42;
	shl.b32 	%r22, %r21, 2;
	add.s32 	%r24, %r15, %r22;
	ld.shared.u32 	%r25, [%r24+-4];
	shl.b32 	%r26, %r42, 2;
	add.s32 	%r27, %r24, %r26;
	ld.shared.u32 	%r28, [%r27+-4];
	add.s32 	%r29, %r28, %r25;
	st.shared.u32 	[%r27+-4], %r29;
$L__BB0_10:
	shl.b32 	%r42, %r42, 1;
	setp.lt.s32 	%p5, %r42, %r12;
	@%p5 bra 	$L__BB0_8;
$L__BB0_11:
	setp.lt.s32 	%p6, %r12, 2;
	bar.sync 	0;
	@%p6 bra 	$L__BB0_16;
	add.s32 	%r8, %r1, 2;
	mov.u32 	%r43, %r12;
$L__BB0_13:
	shr.u32 	%r10, %r43, 1;
	bar.sync 	0;
	mul.lo.s32 	%r11, %r8, %r10;
	add.s32 	%r30, %r11, %r10;
	add.s32 	%r31, %r30, -1;
	setp.ge.s32 	%p7, %r31, %r12;
	@%p7 bra 	$L__BB0_15;
	shl.b32 	%r32, %r11, 2;
	add.s32 	%r34, %r15, %r32;
	ld.shared.u32 	%r35, [%r34+-4];
	shl.b32 	%r36, %r10, 2;
	add.s32 	%r37, %r34, %r36;
	ld.shared.u32 	%r38, [%r37+-4];
	add.s32 	%r39, %r38, %r35;
	st.shared.u32 	[%r37+-4], %r39;
$L__BB0_15:
	setp.gt.u32 	%p8, %r43, 3;
	mov.u32 	%r43, %r10;
	@%p8 bra 	$L__BB0_13;
$L__BB0_16:
	setp.ge.s32 	%p9, %r1, %r12;
	bar.sync 	0;
	cvta.to.global.u64 	%rd7, %rd3;
	add.s64 	%rd2, %rd7, %rd6;
	@%p9 bra 	$L__BB0_18;
	ld.shared.u32 	%r40, [%r3];
	st.global.u32 	[%rd2], %r40;
$L__BB0_18:
	setp.ge.s32 	%p10, %r2, %r12;
	@%p10 bra 	$L__BB0_20;
	ld.shared.u32 	%r41, [%r3+4];
	st.global.u32 	[%rd2+4], %r41;
$L__BB0_20:
	ret;

}


// ===== COMPILED SASS (sm_100) =====

	.target	sm_100

	.elftype	@"ET_EXEC"


//--------------------- .note.nv.tkinfo           --------------------------
	.section	.note.nv.tkinfo,"",@"SHT_NOTE"
	.sectionflags	@"SHF_NOTE_NV_TKINFO"
	.tkinfo
        /*0018*/ 	.word	0x00000002
        /*0030*/ 	.string	""
        /*0030*/ 	.string	"ptxas"
        /*0030*/ 	.string	"Cuda compilation tools, release 13.0, V13.0.88"
        /*0030*/ 	.string	"Build cuda_13.0.r13.0/compiler.36424714_0"
        /*0030*/ 	.string	"-arch sm_100 -m 64 "



//--------------------- .note.nv.cuinfo           --------------------------
	.section	.note.nv.cuinfo,"",@"SHT_NOTE"
	.sectionflags	@"SHF_NOTE_NV_CUINFO"
        /*0018*/ 	.short	0x0002
        /*001a*/ 	.short	0x0064
        /*001c*/ 	.short	0x0082
	.zero		2


//--------------------- .nv.info                  --------------------------
	.section	.nv.info,"",@"SHT_CUDA_INFO"
	.align	4


	//----- nvinfo : EIATTR_REGCOUNT
	.align		4
        /*0000*/ 	.byte	0x04, 0x2f
        /*0002*/ 	.short	(.L_1 - .L_0)
	.align		4
.L_0:
        /*0004*/ 	.word	index@(_Z14inclusive_scanPiS_i)
        /*0008*/ 	.word	0x0000000d


	//----- nvinfo : EIATTR_FRAME_SIZE
	.align		4
.L_1:
        /*000c*/ 	.byte	0x04, 0x11
        /*000e*/ 	.short	(.L_3 - .L_2)
	.align		4
.L_2:
        /*0010*/ 	.word	index@(_Z14inclusive_scanPiS_i)
        /*0014*/ 	.word	0x00000000


	//----- nvinfo : EIATTR_MIN_STACK_SIZE
	.align		4
.L_3:
        /*0018*/ 	.byte	0x04, 0x12
        /*001a*/ 	.short	(.L_5 - .L_4)
	.align		4
.L_4:
        /*001c*/ 	.word	index@(_Z14inclusive_scanPiS_i)
        /*0020*/ 	.word	0x00000000
.L_5:


//--------------------- .nv.compat                --------------------------
	.section	.nv.compat,"",@"SHT_CUDA_COMPAT_INFO"
	.align	4
        /*0000*/ 	.byte	0x02, 0x09, 0x00, 0x00, 0x02, 0x02, 0x01, 0x00, 0x02, 0x05, 0x05, 0x00, 0x03, 0x07, 0x01, 0x01
        /*0010*/ 	.byte	0x02, 0x03, 0x00, 0x00, 0x02, 0x06, 0x01, 0x00, 0x04, 0x0b, 0x08, 0x00, 0x09, 0x00, 0x00, 0x00
        /*0020*/ 	.byte	0x00, 0x00, 0x00, 0x00


//--------------------- .nv.info._Z14inclusive_scanPiS_i --------------------------
	.section	.nv.info._Z14inclusive_scanPiS_i,"",@"SHT_CUDA_INFO"
	.sectionflags	@""
	.align	4


	//----- nvinfo : EIATTR_CUDA_API_VERSION
	.align		4
        /*0000*/ 	.byte	0x04, 0x37
        /*0002*/ 	.short	(.L_7 - .L_6)
.L_6:
        /*0004*/ 	.word	0x00000082


	//----- nvinfo : EIATTR_KPARAM_INFO
	.align		4
.L_7:
        /*0008*/ 	.byte	0x04, 0x17
        /*000a*/ 	.short	(.L_9 - .L_8)
.L_8:
        /*000c*/ 	.word	0x00000000
        /*0010*/ 	.short	0x0002
        /*0012*/ 	.short	0x0010
        /*0014*/ 	.byte	0x00, 0xf0, 0x11, 0x00


	//----- nvinfo : EIATTR_KPARAM_INFO
	.align		4
.L_9:
        /*0018*/ 	.byte	0x04, 0x17
        /*001a*/ 	.short	(.L_11 - .L_10)
.L_10:
        /*001c*/ 	.word	0x00000000
        /*0020*/ 	.short	0x0001
        /*0022*/ 	.short	0x0008
        /*0024*/ 	.byte	0x00, 0xf5, 0x21, 0x00


	//----- nvinfo : EIATTR_KPARAM_INFO
	.align		4
.L_11:
        /*0028*/ 	.byte	0x04, 0x17
        /*002a*/ 	.short	(.L_13 - .L_12)
.L_12:
        /*002c*/ 	.word	0x00000000
        /*0030*/ 	.short	0x0000
        /*0032*/ 	.short	0x0000
        /*0034*/ 	.byte	0x00, 0xf5, 0x21, 0x00


	//----- nvinfo : EIATTR_SPARSE_MMA_MASK
	.align		4
.L_13:
        /*0038*/ 	.byte	0x03, 0x50
        /*003a*/ 	.short	0x0000


	//----- nvinfo : EIATTR_MAXREG_COUNT
	.align		4
        /*003c*/ 	.byte	0x03, 0x1b
        /*003e*/ 	.short	0x00ff


	//----- nvinfo : EIATTR_NUM_BARRIERS
	.align		4
        /*0040*/ 	.byte	0x02, 0x4c
        /*0042*/ 	.byte	0x01
	.zero		1


	//----- nvinfo : EIATTR_MERCURY_ISA_VERSION
	.align		4
        /*0044*/ 	.byte	0x03, 0x5f
        /*0046*/ 	.short	0x0101


	//----- nvinfo : EIATTR_VRC_CTA_INIT_COUNT
	.align		4
        /*0048*/ 	.byte	0x02, 0x4a
	.zero		1
	.zero		1


	//----- nvinfo : EIATTR_EXIT_INSTR_OFFSETS
	.align		4
        /*004c*/ 	.byte	0x04, 0x1c
        /*004e*/ 	.short	(.L_15 - .L_14)


	//   ....[0]....
.L_14:
        /*0050*/ 	.word	0x00000470


	//   ....[1]....
        /*0054*/ 	.word	0x000004a0


	//----- nvinfo : EIATTR_CRS_STACK_SIZE
	.align		4
.L_15:
        /*0058*/ 	.byte	0x04, 0x1e
        /*005a*/ 	.short	(.L_17 - .L_16)
.L_16:
        /*005c*/ 	.word	0x00000000


	//----- nvinfo : EIATTR_CBANK_PARAM_SIZE
	.align		4
.L_17:
        /*0060*/ 	.byte	0x03, 0x19
        /*0062*/ 	.short	0x0014


	//----- nvinfo : EIATTR_PARAM_CBANK
	.align		4
        /*0064*/ 	.byte	0x04, 0x0a
        /*0066*/ 	.short	(.L_19 - .L_18)
	.align		4
.L_18:
        /*0068*/ 	.word	index@(.nv.constant0._Z14inclusive_scanPiS_i)
        /*006c*/ 	.short	0x0380
        /*006e*/ 	.short	0x0014


	//----- nvinfo : EIATTR_SW_WAR
	.align		4
.L_19:
        /*0070*/ 	.byte	0x04, 0x36
        /*0072*/ 	.short	(.L_21 - .L_20)
.L_20:
        /*0074*/ 	.word	0x00000008
.L_21:


//--------------------- .nv.callgraph             --------------------------
	.section	.nv.callgraph,"",@"SHT_CUDA_CALLGRAPH"
	.align	4
	.sectionentsize	8
	.align		4
        /*0000*/ 	.word	0x00000000
	.align		4
        /*0004*/ 	.word	0xffffffff
	.align		4
        /*0008*/ 	.word	0x00000000
	.align		4
        /*000c*/ 	.word	0xfffffffe
	.align		4
        /*0010*/ 	.word	0x00000000
	.align		4
        /*0014*/ 	.word	0xfffffffd
	.align		4
        /*0018*/ 	.word	0x00000000
	.align		4
        /*001c*/ 	.word	0xfffffffc


//--------------------- .text._Z14inclusive_scanPiS_i --------------------------
	.section	.text._Z14inclusive_scanPiS_i,"ax",@progbits
	.align	128
        .global         _Z14inclusive_scanPiS_i
        .type           _Z14inclusive_scanPiS_i,@function
        .size           _Z14inclusive_scanPiS_i,(.L_x_8 - _Z14inclusive_scanPiS_i)
        .other          _Z14inclusive_scanPiS_i,@"STO_CUDA_ENTRY STV_DEFAULT"
_Z14inclusive_scanPiS_i:
.text._Z14inclusive_scanPiS_i:
[----:B------:R-:W-:Y:S01]  /*0000*/  LDC R1, c[0x0][0x37c] ;  /* 0x0000df00ff017b82 */ /* 0x000fe20000000800 */
[----:B------:R-:W0:Y:S01]  /*0010*/  S2R R2, SR_TID.X ;  /* 0x0000000000027919 */ /* 0x000e220000002100 */
[----:B------:R-:W1:Y:S06]  /*0020*/  LDCU UR6, c[0x0][0x390] ;  /* 0x00007200ff0677ac */ /* 0x000e6c0008000800 */
[----:B------:R-:W2:Y:S01]  /*0030*/  LDC.64 R4, c[0x0][0x380] ;  /* 0x0000e000ff047b82 */ /* 0x000ea20000000a00 */
[----:B------:R-:W3:Y:S01]  /*0040*/  LDCU.64 UR8, c[0x0][0x358] ;  /* 0x00006b00ff0877ac */ /* 0x000ee20008000a00 */
[----:B0-----:R-:W-:-:S04]  /*0050*/  IMAD.SHL.U32 R0, R2, 0x2, RZ ;  /* 0x0000000202007824 */ /* 0x001fc800078e00ff */
[C---:B--2---:R-:W-:Y:S01]  /*0060*/  IMAD.WIDE.U32 R4, R0.reuse, 0x4, R4 ;  /* 0x0000000400047825 */ /* 0x044fe200078e0004 */
[----:B-1----:R-:W-:-:S13]  /*0070*/  ISETP.GE.AND P0, PT, R0, UR6, PT ;  /* 0x0000000600007c0c */ /* 0x002fda000bf06270 */
[----:B---3--:R-:W2:Y:S01]  /*0080*/  @!P0 LDG.E R7, desc[UR8][R4.64] ;  /* 0x0000000804078981 */ /* 0x008ea2000c1e1900 */
[----:B------:R-:W0:Y:S01]  /*0090*/  S2UR UR5, SR_CgaCtaId ;  /* 0x00000000000579c3 */ /* 0x000e220000008800 */
[----:B------:R-:W-:Y:S01]  /*00a0*/  UMOV UR4, 0x400 ;  /* 0x0000040000047882 */ /* 0x000fe20000000000 */
[----:B------:R-:W-:Y:S01]  /*00b0*/  VIADD R3, R0, 0x1 ;  /* 0x0000000100037836 */ /* 0x000fe20000000000 */
[----:B------:R-:W-:Y:S01]  /*00c0*/  BSSY.RECONVERGENT B0, `(.L_x_0) ;  /* 0x000000b000007945 */ /* 0x000fe20003800200 */
[----:B0-----:R-:W-:-:S06]  /*00d0*/  ULEA UR4, UR5, UR4, 0x18 ;  /* 0x0000000405047291 */ /* 0x001fcc000f8ec0ff */
[----:B------:R-:W-:-:S05]  /*00e0*/  LEA R2, R2, UR4, 0x3 ;  /* 0x0000000402027c11 */ /* 0x000fca000f8e18ff */
[----:B--2---:R0:W-:Y:S04]  /*00f0*/  @!P0 STS [R2], R7 ;  /* 0x0000000702008388 */ /* 0x0041e80000000800 */
[----:B------:R0:W-:Y:S01]  /*0100*/  @P0 STS [R2], RZ ;  /* 0x000000ff02000388 */ /* 0x0001e20000000800 */
[----:B------:R-:W-:-:S13]  /*0110*/  ISETP.GE.AND P0, PT, R3, UR6, PT ;  /* 0x0000000603007c0c */ /* 0x000fda000bf06270 */
[----:B0-----:R-:W-:Y:S05]  /*0120*/  @P0 BRA `(.L_x_1) ;  /* 0x00000000000c0947 */ /* 0x001fea0003800000 */
[----:B------:R-:W2:Y:S04]  /*0130*/  LDG.E R5, desc[UR8][R4.64+0x4] ;  /* 0x0000040804057981 */ /* 0x000ea8000c1e1900 */
[----:B--2---:R1:W-:Y:S01]  /*0140*/  STS [R2+0x4], R5 ;  /* 0x0000040502007388 */ /* 0x0043e20000000800 */
[----:B------:R-:W-:Y:S05]  /*0150*/  BRA `(.L_x_2) ;  /* 0x0000000000047947 */ /* 0x000fea0003800000 */
.L_x_1:
[----:B------:R0:W-:Y:S02]  /*0160*/  STS [R2+0x4], RZ ;  /* 0x000004ff02007388 */ /* 0x0001e40000000800 */
.L_x_2:
[----:B------:R-:W-:Y:S05]  /*0170*/  BSYNC.RECONVERGENT B0 ;  /* 0x0000000000007941 */ /* 0x000fea0003800200 */
.L_x_0:
[----:B------:R-:W-:Y:S01]  /*0180*/  BAR.SYNC.DEFER_BLOCKING 0x0 ;  /* 0x0000000000007b1d */ /* 0x000fe20000010000 */
[----:B------:R-:W-:-:S09]  /*0190*/  UISETP.GE.AND UP0, UPT, UR6, 0x2, UPT ;  /* 0x000000020600788c */ /* 0x000fd2000bf06270 */
[----:B------:R-:W-:Y:S05]  /*01a0*/  BRA.U !UP0, `(.L_x_3) ;  /* 0x0000000108407547 */ /* 0x000fea000b800000 */
[----:B------:R-:W-:Y:S01]  /*01b0*/  VIADD R4, R0, 0x2 ;  /* 0x0000000200047836 */ /* 0x000fe20000000000 */
[----:B------:R-:W2:Y:S01]  /*01c0*/  LDCU UR6, c[0x0][0x390] ;  /* 0x00007200ff0677ac */ /* 0x000ea20008000800 */
[----:B-1----:R-:W-:-:S07]  /*01d0*/  IMAD.MOV.U32 R5, RZ, RZ, 0x1 ;  /* 0x00000001ff057424 */ /* 0x002fce00078e00ff */
.L_x_4:
[----:B------:R-:W-:Y:S01]  /*01e0*/  IMAD R6, R4, R5, RZ ;  /* 0x0000000504067224 */ /* 0x000fe200078e02ff */
[----:B------:R-:W-:Y:S04]  /*01f0*/  BAR.SYNC.DEFER_BLOCKING 0x0 ;  /* 0x0000000000007b1d */ /* 0x000fe80000010000 */
[----:B--2---:R-:W-:-:S13]  /*0200*/  ISETP.GT.AND P0, PT, R6, UR6, PT ;  /* 0x0000000606007c0c */ /* 0x004fda000bf04270 */
[----:B------:R-:W-:-:S04]  /*0210*/  @!P0 IADD3 R6, PT, PT, R6, -R5, RZ ;  /* 0x8000000506068210 */ /* 0x000fc80007ffe0ff */
[----:B------:R-:W-:-:S05]  /*0220*/  @!P0 LEA R6, R6, UR4, 0x2 ;  /* 0x0000000406068c11 */ /* 0x000fca000f8e10ff */
[C---:B------:R-:W-:Y:S02]  /*0230*/  @!P0 IMAD R7, R5.reuse, 0x4, R6 ;  /* 0x0000000405078824 */ /* 0x040fe400078e0206 */
[----:B------:R-:W-:Y:S01]  /*0240*/  @!P0 LDS R6, [R6+-0x4] ;  /* 0xfffffc0006068984 */ /* 0x000fe20000000800 */
[----:B------:R-:W-:-:S03]  /*0250*/  IMAD.SHL.U32 R5, R5, 0x2, RZ ;  /* 0x0000000205057824 */ /* 0x000fc600078e00ff */
[----:B------:R-:W1:Y:S02]  /*0260*/  @!P0 LDS R9, [R7+-0x4] ;  /* 0xfffffc0007098984 */ /* 0x000e640000000800 */
[----:B-1----:R-:W-:-:S05]  /*0270*/  @!P0 IMAD.IADD R8, R6, 0x1, R9 ;  /* 0x0000000106088824 */ /* 0x002fca00078e0209 */
[----:B------:R3:W-:Y:S01]  /*0280*/  @!P0 STS [R7+-0x4], R8 ;  /* 0xfffffc0807008388 */ /* 0x0007e20000000800 */
[----:B------:R-:W-:-:S13]  /*0290*/  ISETP.GE.AND P0, PT, R5, UR6, PT ;  /* 0x0000000605007c0c */ /* 0x000fda000bf06270 */
[----:B---3--:R-:W-:Y:S05]  /*02a0*/  @!P0 BRA `(.L_x_4) ;  /* 0xfffffffc00cc8947 */ /* 0x008fea000383ffff */
.L_x_3:
[----:B------:R-:W-:Y:S01]  /*02b0*/  BAR.SYNC.DEFER_BLOCKING 0x0 ;  /* 0x0000000000007b1d */ /* 0x000fe20000010000 */
[----:B------:R-:W-:-:S09]  /*02c0*/  UISETP.GE.AND UP0, UPT, UR6, 0x2, UPT ;  /* 0x000000020600788c */ /* 0x000fd2000bf06270 */
[----:B------:R-:W-:Y:S05]  /*02d0*/  BRA.U !UP0, `(.L_x_5) ;  /* 0x0000000108487547 */ /* 0x000fea000b800000 */
[----:B------:R-:W2:Y:S01]  /*02e0*/  LDCU UR5, c[0x0][0x390] ;  /* 0x00007200ff0577ac */ /* 0x000ea20008000800 */
[----:B------:R-:W-:Y:S01]  /*02f0*/  IADD3 R9, PT, PT, R0, 0x2, RZ ;  /* 0x0000000200097810 */ /* 0x000fe20007ffe0ff */
[----:B------:R-:W3:Y:S01]  /*0300*/  LDCU UR6, c[0x0][0x390] ;  /* 0x00007200ff0677ac */ /* 0x000ee20008000800 */
[----:B--2---:R-:W-:-:S07]  /*0310*/  IMAD.U32 R4, RZ, RZ, UR5 ;  /* 0x00000005ff047e24 */ /* 0x004fce000f8e00ff */
.L_x_6:
[----:B------:R-:W-:Y:S01]  /*0320*/  SHF.R.U32.HI R10, RZ, 0x1, R4 ;  /* 0x00000001ff0a7819 */ /* 0x000fe20000011604 */
[----:B------:R-:W-:Y:S04]  /*0330*/  BAR.SYNC.DEFER_BLOCKING 0x0 ;  /* 0x0000000000007b1d */ /* 0x000fe80000010000 */
[----:B-1----:R-:W-:-:S05]  /*0340*/  IMAD R5, R9, R10, RZ ;  /* 0x0000000a09057224 */ /* 0x002fca00078e02ff */
[----:B------:R-:W-:-:S04]  /*0350*/  IADD3 R6, PT, PT, R5, -0x1, R10 ;  /* 0xffffffff05067810 */ /* 0x000fc80007ffe00a */
[----:B---3--:R-:W-:-:S13]  /*0360*/  ISETP.GE.AND P0, PT, R6, UR6, PT ;  /* 0x0000000606007c0c */ /* 0x008fda000bf06270 */
[----:B------:R-:W-:-:S05]  /*0370*/  @!P0 LEA R5, R5, UR4, 0x2 ;  /* 0x0000000405058c11 */ /* 0x000fca000f8e10ff */
[----:B------:R-:W-:Y:S02]  /*0380*/  @!P0 IMAD R6, R10, 0x4, R5 ;  /* 0x000000040a068824 */ /* 0x000fe400078e0205 */
[----:B------:R-:W-:Y:S04]  /*0390*/  @!P0 LDS R5, [R5+-0x4] ;  /* 0xfffffc0005058984 */ /* 0x000fe80000000800 */
[----:B------:R-:W1:Y:S02]  /*03a0*/  @!P0 LDS R8, [R6+-0x4] ;  /* 0xfffffc0006088984 */ /* 0x000e640000000800 */
[----:B-1----:R-:W-:-:S05]  /*03b0*/  @!P0 IADD3 R7, PT, PT, R5, R8, RZ ;  /* 0x0000000805078210 */ /* 0x002fca0007ffe0ff */
[----:B------:R2:W-:Y:S01]  /*03c0*/  @!P0 STS [R6+-0x4], R7 ;  /* 0xfffffc0706008388 */ /* 0x0005e20000000800 */
[----:B------:R-:W-:Y:S01]  /*03d0*/  ISETP.GT.U32.AND P0, PT, R4, 0x3, PT ;  /* 0x000000030400780c */ /* 0x000fe20003f04070 */
[----:B------:R-:W-:-:S12]  /*03e0*/  IMAD.MOV.U32 R4, RZ, RZ, R10 ;  /* 0x000000ffff047224 */ /* 0x000fd800078e000a */
[----:B--2---:R-:W-:Y:S05]  /*03f0*/  @P0 BRA `(.L_x_6) ;  /* 0xfffffffc00c80947 */ /* 0x004fea000383ffff */
.L_x_5:
[----:B------:R-:W-:Y:S01]  /*0400*/  BAR.SYNC.DEFER_BLOCKING 0x0 ;  /* 0x0000000000007b1d */ /* 0x000fe20000010000 */
[----:B------:R-:W-:Y:S02]  /*0410*/  ISETP.GE.AND P0, PT, R0, UR6, PT ;  /* 0x0000000600007c0c */ /* 0x000fe4000bf06270 */
[----:B------:R-:W-:-:S05]  /*0420*/  ISETP.GE.AND P1, PT, R3, UR6, PT ;  /* 0x0000000603007c0c */ /* 0x000fca000bf26270 */
[----:B-1----:R-:W1:Y:S06]  /*0430*/  LDC.64 R4, c[0x0][0x388] ;  /* 0x0000e200ff047b82 */ /* 0x002e6c0000000a00 */
[----:B------:R-:W2:Y:S01]  /*0440*/  @!P0 LDS R7, [R2] ;  /* 0x0000000002078984 */ /* 0x000ea20000000800 */
[----:B-1----:R-:W-:-:S05]  /*0450*/  IMAD.WIDE.U32 R4, R0, 0x4, R4 ;  /* 0x0000000400047825 */ /* 0x002fca00078e0004 */
[----:B--2---:R1:W-:Y:S01]  /*0460*/  @!P0 STG.E desc[UR8][R4.64], R7 ;  /* 0x0000000704008986 */ /* 0x0043e2000c101908 */
[----:B------:R-:W-:Y:S05]  /*0470*/  @P1 EXIT ;  /* 0x000000000000194d */ /* 0x000fea0003800000 */
[----:B------:R-:W2:Y:S04]  /*0480*/  LDS R3, [R2+0x4] ;  /* 0x0000040002037984 */ /* 0x000ea80000000800 */
[----:B--2---:R-:W-:Y:S01]  /*0490*/  STG.E desc[UR8][R4.64+0x4], R3 ;  /* 0x0000040304007986 */ /* 0x004fe2000c101908 */
[----:B------:R-:W-:Y:S05]  /*04a0*/  EXIT ;  /* 0x000000000000794d */ /* 0x000fea0003800000 */
.L_x_7:
[----:B------:R-:W-:-:S00]  /*04b0*/  BRA `(.L_x_7) ;  /* 0xfffffffc00fc7947 */ /* 0x000fc0000383ffff */
[----:B------:R-:W-:-:S00]  /*04c0*/  NOP ;  /* 0x0000000000007918 */ /* 0x000fc00000000000 */
        /* <DEDUP_REMOVED lines=11> */
.L_x_8:


//--------------------- .nv.shared._Z14inclusive_scanPiS_i --------------------------
	.section	.nv.shared._Z14inclusive_scanPiS_i,"aw",@nobits
	.sectionflags	@""
	.align	16
	.zero		1024


//--------------------- .nv.shared.reserved.0     --------------------------
	.section	.nv.shared.reserved.0,"aw",@nobits
	.weak		__nv_reservedSMEM_offset_0_alias
	.size		__nv_reservedSMEM_offset_0_alias, 0, 64
	.other		__nv_reservedSMEM_offset_0_alias,@"STO_CUDA_RESERVED_SHARED STV_DEFAULT"
__nv_reservedSMEM_offset_0_alias:
	.zero		0
	.zero		64


//--------------------- .nv.constant0._Z14inclusive_scanPiS_i --------------------------
	.section	.nv.constant0._Z14inclusive_scanPiS_i,"a",@progbits
	.sectionflags	@""
	.align	4
.nv.constant0._Z14inclusive_scanPiS_i:
	.zero		916


//--------------------- SYMBOLS --------------------------

	.type		.nv.reservedSmem.offset0,@object
	.size		.nv.reservedSmem.offset0,0x4
	.type		.nv.reservedSmem.cap,@object
	.size		.nv.reservedSmem.cap,0x4
